//
// Generated by NVIDIA NVVM Compiler
//
// Compiler Build ID: CL-36424714
// Cuda compilation tools, release 13.0, V13.0.88
// Based on NVVM 20.0.0
//

.version 9.0
.target sm_100
.address_size 64

	// .globl	_Z4initPf
.extern .func  (.param .b32 func_retval0) vprintf
(
	.param .b64 vprintf_param_0,
	.param .b64 vprintf_param_1
)
;
.const .align 4 .b8 a[4096];
.const .align 4 .b8 b[4096];
.const .align 4 .b8 gpuevoprms[8];
.global .align 1 .b8 $str[4] = {37, 100, 10};

.visible .entry _Z4initPf(
	.param .u64 .ptr .align 1 _Z4initPf_param_0
)
{
	.reg .b32 	%r<6>;
	.reg .b64 	%rd<5>;

	ld.param.u64 	%rd1, [_Z4initPf_param_0];
	cvta.to.global.u64 	%rd2, %rd1;
	mov.u32 	%r1, %ctaid.x;
	mov.u32 	%r2, %ntid.x;
	mov.u32 	%r3, %tid.x;
	mad.lo.s32 	%r4, %r1, %r2, %r3;
	mul.wide.s32 	%rd3, %r4, 4;
	add.s64 	%rd4, %rd2, %rd3;
	mov.b32 	%r5, 0;
	st.global.u32 	[%rd4], %r5;
	ret;

}
	// .globl	_Z3addPf
.visible .entry _Z3addPf(
	.param .u64 .ptr .align 1 _Z3addPf_param_0
)
{
	.reg .b32 	%r<5>;
	.reg .b32 	%f<4>;
	.reg .b64 	%rd<9>;

	ld.param.u64 	%rd1, [_Z3addPf_param_0];
	cvta.to.global.u64 	%rd2, %rd1;
	mov.u32 	%r1, %ctaid.x;
	mov.u32 	%r2, %ntid.x;
	mov.u32 	%r3, %tid.x;
	mad.lo.s32 	%r4, %r1, %r2, %r3;
	mul.wide.s32 	%rd3, %r4, 4;
	mov.u64 	%rd4, a;
	add.s64 	%rd5, %rd4, %rd3;
	ld.const.f32 	%f1, [%rd5];
	mov.u64 	%rd6, b;
	add.s64 	%rd7, %rd6, %rd3;
	ld.const.f32 	%f2, [%rd7];
	add.f32 	%f3, %f1, %f2;
	add.s64 	%rd8, %rd2, %rd3;
	st.global.f32 	[%rd8], %f3;
	ret;

}
	// .globl	_Z4showv
.visible .entry _Z4showv()
{
	.local .align 8 .b8 	__local_depot2[8];
	.reg .b64 	%SP;
	.reg .b64 	%SPL;
	.reg .b32 	%r<7>;
	.reg .b64 	%rd<5>;

	mov.u64 	%SPL, __local_depot2;
	cvta.local.u64 	%SP, %SPL;
	add.u64 	%rd1, %SP, 0;
	add.u64 	%rd2, %SPL, 0;
	ld.const.u32 	%r1, [gpuevoprms];
	st.local.u32 	[%rd2], %r1;
	mov.u64 	%rd3, $str;
	cvta.global.u64 	%rd4, %rd3;
	{ // callseq 0, 0
	.param .b64 param0;
	st.param.b64 	[param0], %rd4;
	.param .b64 param1;
	st.param.b64 	[param1], %rd1;
	.param .b32 retval0;
	call.uni (retval0), 
	vprintf, 
	(
	param0, 
	param1
	);
	ld.param.b32 	%r2, [retval0];
	} // callseq 0
	ld.const.u32 	%r4, [gpuevoprms+4];
	st.local.u32 	[%rd2], %r4;
	{ // callseq 1, 0
	.param .b64 param0;
	st.param.b64 	[param0], %rd4;
	.param .b64 param1;
	st.param.b64 	[param1], %rd1;
	.param .b32 retval0;
	call.uni (retval0), 
	vprintf, 
	(
	param0, 
	param1
	);
	ld.param.b32 	%r5, [retval0];
	} // callseq 1
	ret;

}


// ===== COMPILED SASS (sm_100) =====

	.target	sm_100

	.elftype	@"ET_EXEC"


//--------------------- .note.nv.tkinfo           --------------------------
	.section	.note.nv.tkinfo,"",@"SHT_NOTE"
	.sectionflags	@"SHF_NOTE_NV_TKINFO"
	.tkinfo
        /*0018*/ 	.word	0x00000002
        /*0030*/ 	.string	""
        /*0030*/ 	.string	"ptxas"
        /*0030*/ 	.string	"Cuda compilation tools, release 13.0, V13.0.88"
        /*0030*/ 	.string	"Build cuda_13.0.r13.0/compiler.36424714_0"
        /*0030*/ 	.string	"-arch sm_100 -m 64 "



//--------------------- .note.nv.cuinfo           --------------------------
	.section	.note.nv.cuinfo,"",@"SHT_NOTE"
	.sectionflags	@"SHF_NOTE_NV_CUINFO"
        /*0018*/ 	.short	0x0002
        /*001a*/ 	.short	0x0064
        /*001c*/ 	.short	0x0082
	.zero		2


//--------------------- .nv.info                  --------------------------
	.section	.nv.info,"",@"SHT_CUDA_INFO"
	.align	4


	//----- nvinfo : EIATTR_REGCOUNT
	.align		4
        /*0000*/ 	.byte	0x04, 0x2f
        /*0002*/ 	.short	(.L_5 - .L_4)
	.align		4
.L_4:
        /*0004*/ 	.word	index@(_Z4initPf)
        /*0008*/ 	.word	0x00000008


	//----- nvinfo : EIATTR_FRAME_SIZE
	.align		4
.L_5:
        /*000c*/ 	.byte	0x04, 0x11
        /*000e*/ 	.short	(.L_7 - .L_6)
	.align		4
.L_6:
        /*0010*/ 	.word	index@(_Z4initPf)
        /*0014*/ 	.word	0x00000000


	//----- nvinfo : EIATTR_REGCOUNT
	.align		4
.L_7:
        /*0018*/ 	.byte	0x04, 0x2f
        /*001a*/ 	.short	(.L_9 - .L_8)
	.align		4
.L_8:
        /*001c*/ 	.word	index@(_Z3addPf)
        /*0020*/ 	.word	0x00000008


	//----- nvinfo : EIATTR_FRAME_SIZE
	.align		4
.L_9:
        /*0024*/ 	.byte	0x04, 0x11
        /*0026*/ 	.short	(.L_11 - .L_10)
	.align		4
.L_10:
        /*0028*/ 	.word	index@(_Z3addPf)
        /*002c*/ 	.word	0x00000000


	//----- nvinfo : EIATTR_REGCOUNT
	.align		4
.L_11:
        /*0030*/ 	.byte	0x04, 0x2f
        /*0032*/ 	.short	(.L_13 - .L_12)
	.align		4
.L_12:
        /*0034*/ 	.word	index@(_Z4showv)
        /*0038*/ 	.word	0x00000018


	//----- nvinfo : EIATTR_FRAME_SIZE
	.align		4
.L_13:
        /*003c*/ 	.byte	0x04, 0x11
        /*003e*/ 	.short	(.L_15 - .L_14)
	.align		4
.L_14:
        /*0040*/ 	.word	index@(_Z4showv)
        /*0044*/ 	.word	0x00000008


	//----- nvinfo : EIATTR_MIN_STACK_SIZE
	.align		4
.L_15:
        /*0048*/ 	.byte	0x04, 0x12
        /*004a*/ 	.short	(.L_17 - .L_16)
	.align		4
.L_16:
        /*004c*/ 	.word	index@(_Z4showv)
        /*0050*/ 	.word	0x00000008


	//----- nvinfo : EIATTR_MIN_STACK_SIZE
	.align		4
.L_17:
        /*0054*/ 	.byte	0x04, 0x12
        /*0056*/ 	.short	(.L_19 - .L_18)
	.align		4
.L_18:
        /*0058*/ 	.word	index@(_Z3addPf)
        /*005c*/ 	.word	0x00000000


	//----- nvinfo : EIATTR_MIN_STACK_SIZE
	.align		4
.L_19:
        /*0060*/ 	.byte	0x04, 0x12
        /*0062*/ 	.short	(.L_21 - .L_20)
	.align		4
.L_20:
        /*0064*/ 	.word	index@(_Z4initPf)
        /*0068*/ 	.word	0x00000000
.L_21:


//--------------------- .nv.compat                --------------------------
	.section	.nv.compat,"",@"SHT_CUDA_COMPAT_INFO"
	.align	4
        /*0000*/ 	.byte	0x02, 0x09, 0x00, 0x00, 0x02, 0x02, 0x01, 0x00, 0x02, 0x05, 0x05, 0x00, 0x03, 0x07, 0x01, 0x01
        /*0010*/ 	.byte	0x02, 0x03, 0x00, 0x00, 0x02, 0x06, 0x01, 0x00, 0x04, 0x0b, 0x08, 0x00, 0x09, 0x00, 0x00, 0x00
        /*0020*/ 	.byte	0x00, 0x00, 0x00, 0x00


//--------------------- .nv.info._Z4showv         --------------------------
	.section	.nv.info._Z4showv,"",@"SHT_CUDA_INFO"
	.sectionflags	@""
	.align	4


	//----- nvinfo : EIATTR_CUDA_API_VERSION
	.align		4
        /*0000*/ 	.byte	0x04, 0x37
        /*0002*/ 	.short	(.L_23 - .L_22)
.L_22:
        /*0004*/ 	.word	0x00000082


	//----- nvinfo : EIATTR_SPARSE_MMA_MASK
	.align		4
.L_23:
        /*0008*/ 	.byte	0x03, 0x50
        /*000a*/ 	.short	0x0000


	//----- nvinfo : EIATTR_MAXREG_COUNT
	.align		4
        /*000c*/ 	.byte	0x03, 0x1b
        /*000e*/ 	.short	0x00ff


	//----- nvinfo : EIATTR_EXTERNS
	.align		4
        /*0010*/ 	.byte	0x04, 0x0f
        /*0012*/ 	.short	(.L_25 - .L_24)


	//   ....[0]....
	.align		4
.L_24:
        /*0014*/ 	.word	index@(vprintf)


	//----- nvinfo : EIATTR_MERCURY_ISA_VERSION
	.align		4
.L_25:
        /*0018*/ 	.byte	0x03, 0x5f
        /*001a*/ 	.short	0x0101


	//----- nvinfo : EIATTR_VRC_CTA_INIT_COUNT
	.align		4
        /*001c*/ 	.byte	0x02, 0x4a
	.zero		1
	.zero		1


	//----- nvinfo : EIATTR_SYSCALL_OFFSETS
	.align		4
        /*0020*/ 	.byte	0x04, 0x46
        /*0022*/ 	.short	(.L_27 - .L_26)


	//   ....[0]....
.L_26:
        /*0024*/ 	.word	0x00000100


	//   ....[1]....
        /*0028*/ 	.word	0x000001a0


	//----- nvinfo : EIATTR_EXIT_INSTR_OFFSETS
	.align		4
.L_27:
        /*002c*/ 	.byte	0x04, 0x1c
        /*002e*/ 	.short	(.L_29 - .L_28)


	//   ....[0]....
.L_28:
        /*0030*/ 	.word	0x000001b0


	//----- nvinfo : EIATTR_SW_WAR
	.align		4
.L_29:
        /*0034*/ 	.byte	0x04, 0x36
        /*0036*/ 	.short	(.L_31 - .L_30)
.L_30:
        /*0038*/ 	.word	0x00000008
.L_31:


//--------------------- .nv.info._Z3addPf         --------------------------
	.section	.nv.info._Z3addPf,"",@"SHT_CUDA_INFO"
	.sectionflags	@""
	.align	4


	//----- nvinfo : EIATTR_CUDA_API_VERSION
	.align		4
        /*0000*/ 	.byte	0x04, 0x37
        /*0002*/ 	.short	(.L_33 - .L_32)
.L_32:
        /*0004*/ 	.word	0x00000082


	//----- nvinfo : EIATTR_KPARAM_INFO
	.align		4
.L_33:
        /*0008*/ 	.byte	0x04, 0x17
        /*000a*/ 	.short	(.L_35 - .L_34)
.L_34:
        /*000c*/ 	.word	0x00000000
        /*0010*/ 	.short	0x0000
        /*0012*/ 	.short	0x0000
        /*0014*/ 	.byte	0x00, 0xf5, 0x21, 0x00


	//----- nvinfo : EIATTR_SPARSE_MMA_MASK
	.align		4
.L_35:
        /*0018*/ 	.byte	0x03, 0x50
        /*001a*/ 	.short	0x0000


	//----- nvinfo : EIATTR_MAXREG_COUNT
	.align		4
        /*001c*/ 	.byte	0x03, 0x1b
        /*001e*/ 	.short	0x00ff


	//----- nvinfo : EIATTR_MERCURY_ISA_VERSION
	.align		4
        /*0020*/ 	.byte	0x03, 0x5f
        /*0022*/ 	.short	0x0101


	//----- nvinfo : EIATTR_VRC_CTA_INIT_COUNT
	.align		4
        /*0024*/ 	.byte	0x02, 0x4a
	.zero		1
	.zero		1


	//----- nvinfo : EIATTR_EXIT_INSTR_OFFSETS
	.align		4
        /*0028*/ 	.byte	0x04, 0x1c
        /*002a*/ 	.short	(.L_37 - .L_36)


	//   ....[0]....
.L_36:
        /*002c*/ 	.word	0x000000f0


	//----- nvinfo : EIATTR_CBANK_PARAM_SIZE
	.align		4
.L_37:
        /*0030*/ 	.byte	0x03, 0x19
        /*0032*/ 	.short	0x0008


	//----- nvinfo : EIATTR_PARAM_CBANK
	.align		4
        /*0034*/ 	.byte	0x04, 0x0a
        /*0036*/ 	.short	(.L_39 - .L_38)
	.align		4
.L_38:
        /*0038*/ 	.word	index@(.nv.constant0._Z3addPf)
        /*003c*/ 	.short	0x0380
        /*003e*/ 	.short	0x0008


	//----- nvinfo : EIATTR_SW_WAR
	.align		4
.L_39:
        /*0040*/ 	.byte	0x04, 0x36
        /*0042*/ 	.short	(.L_41 - .L_40)
.L_40:
        /*0044*/ 	.word	0x00000008
.L_41:


//--------------------- .nv.info._Z4initPf        --------------------------
	.section	.nv.info._Z4initPf,"",@"SHT_CUDA_INFO"
	.sectionflags	@""
	.align	4


	//----- nvinfo : EIATTR_CUDA_API_VERSION
	.align		4
        /*0000*/ 	.byte	0x04, 0x37
        /*0002*/ 	.short	(.L_43 - .L_42)
.L_42:
        /*0004*/ 	.word	0x00000082


	//----- nvinfo : EIATTR_KPARAM_INFO
	.align		4
.L_43:
        /*0008*/ 	.byte	0x04, 0x17
        /*000a*/ 	.short	(.L_45 - .L_44)
.L_44:
        /*000c*/ 	.word	0x00000000
        /*0010*/ 	.short	0x0000
        /*0012*/ 	.short	0x0000
        /*0014*/ 	.byte	0x00, 0xf5, 0x21, 0x00


	//----- nvinfo : EIATTR_SPARSE_MMA_MASK
	.align		4
.L_45:
        /*0018*/ 	.byte	0x03, 0x50
        /*001a*/ 	.short	0x0000


	//----- nvinfo : EIATTR_MAXREG_COUNT
	.align		4
        /*001c*/ 	.byte	0x03, 0x1b
        /*001e*/ 	.short	0x00ff


	//----- nvinfo : EIATTR_MERCURY_ISA_VERSION
	.align		4
        /*0020*/ 	.byte	0x03, 0x5f
        /*0022*/ 	.short	0x0101


	//----- nvinfo : EIATTR_VRC_CTA_INIT_COUNT
	.align		4
        /*0024*/ 	.byte	0x02, 0x4a
	.zero		1
	.zero		1


	//----- nvinfo : EIATTR_EXIT_INSTR_OFFSETS
	.align		4
        /*0028*/ 	.byte	0x04, 0x1c
        /*002a*/ 	.short	(.L_47 - .L_46)


	//   ....[0]....
.L_46:
        /*002c*/ 	.word	0x00000090


	//----- nvinfo : EIATTR_CBANK_PARAM_SIZE
	.align		4
.L_47:
        /*0030*/ 	.byte	0x03, 0x19
        /*0032*/ 	.short	0x0008


	//----- nvinfo : EIATTR_PARAM_CBANK
	.align		4
        /*0034*/ 	.byte	0x04, 0x0a
        /*0036*/ 	.short	(.L_49 - .L_48)
	.align		4
.L_48:
        /*0038*/ 	.word	index@(.nv.constant0._Z4initPf)
        /*003c*/ 	.short	0x0380
        /*003e*/ 	.short	0x0008


	//----- nvinfo : EIATTR_SW_WAR
	.align		4
.L_49:
        /*0040*/ 	.byte	0x04, 0x36
        /*0042*/ 	.short	(.L_51 - .L_50)
.L_50:
        /*0044*/ 	.word	0x00000008
.L_51:


//--------------------- .nv.callgraph             --------------------------
	.section	.nv.callgraph,"",@"SHT_CUDA_CALLGRAPH"
	.align	4
	.sectionentsize	8
	.align		4
        /*0000*/ 	.word	0x00000000
	.align		4
        /*0004*/ 	.word	0xffffffff
	.align		4
        /*0008*/ 	.word	index@(_Z4showv)
	.align		4
        /*000c*/ 	.word	index@(vprintf)
	.align		4
        /*0010*/ 	.word	0x00000000
	.align		4
        /*0014*/ 	.word	0xfffffffe
	.align		4
        /*0018*/ 	.word	0x00000000
	.align		4
        /*001c*/ 	.word	0xfffffffd
	.align		4
        /*0020*/ 	.word	0x00000000
	.align		4
        /*0024*/ 	.word	0xfffffffc


//--------------------- .nv.constant4             --------------------------
	.section	.nv.constant4,"a",@progbits
	.align	8
	.align		8
.nv.constant4:
        /*0000*/ 	.dword	vprintf
	.align		8
        /*0008*/ 	.dword	$str


//--------------------- .nv.constant3             --------------------------
	.section	.nv.constant3,"a",@progbits
	.align	4
.nv.constant3:
	.type		a,@object
	.size		a,(b - a)
a:
	.zero		4096
	.type		b,@object
	.size		b,(gpuevoprms - b)
b:
	.zero		4096
	.type		gpuevoprms,@object
	.size		gpuevoprms,(.L_2 - gpuevoprms)
gpuevoprms:
	.zero		8
.L_2:


//--------------------- .text._Z4showv            --------------------------
	.section	.text._Z4showv,"ax",@progbits
	.align	128
        .global         _Z4showv
        .type           _Z4showv,@function
        .size           _Z4showv,(.L_x_5 - _Z4showv)
        .other          _Z4showv,@"STO_CUDA_ENTRY STV_DEFAULT"
_Z4showv:
.text._Z4showv:
[----:B------:R-:W0:Y:S08]  /*0000*/  LDC R1, c[0x0][0x37c] ;  /* 0x0000df00ff017b82 */ /* 0x000e300000000800 */
[----:B------:R-:W1:Y:S01]  /*0010*/  LDC R0, c[0x3][0x2000] ;  /* 0x00c80000ff007b82 */ /* 0x000e620000000800 */
[----:B------:R-:W2:Y:S01]  /*0020*/  LDCU UR4, c[0x0][0x2f8] ;  /* 0x00005f00ff0477ac */ /* 0x000ea20008000800 */
[----:B0-----:R-:W-:Y:S01]  /*0030*/  VIADD R1, R1, 0xfffffff8 ;  /* 0xfffffff801017836 */ /* 0x001fe20000000000 */
[----:B------:R-:W-:Y:S01]  /*0040*/  MOV R2, 0x0 ;  /* 0x0000000000027802 */ /* 0x000fe20000000f00 */
[----:B------:R-:W0:Y:S04]  /*0050*/  LDCU UR5, c[0x0][0x2fc] ;  /* 0x00005f80ff0577ac */ /* 0x000e280008000800 */
[----:B------:R3:W4:Y:S01]  /*0060*/  LDC.64 R8, c[0x4][R2] ;  /* 0x0100000002087b82 */ /* 0x0007220000000a00 */
[----:B------:R-:W5:Y:S01]  /*0070*/  LDCU.64 UR6, c[0x4][0x8] ;  /* 0x01000100ff0677ac */ /* 0x000f620008000a00 */
[----:B--2---:R-:W-:Y:S01]  /*0080*/  IADD3 R16, P0, PT, R1, UR4, RZ ;  /* 0x0000000401107c10 */ /* 0x004fe2000ff1e0ff */
[----:B-1----:R3:W-:Y:S04]  /*0090*/  STL [R1], R0 ;  /* 0x0000000001007387 */ /* 0x0027e80000100800 */
[----:B0-----:R-:W-:Y:S01]  /*00a0*/  IMAD.X R17, RZ, RZ, UR5, P0 ;  /* 0x00000005ff117e24 */ /* 0x001fe200080e06ff */
[----:B-----5:R-:W-:Y:S01]  /*00b0*/  MOV R4, UR6 ;  /* 0x0000000600047c02 */ /* 0x020fe20008000f00 */
[----:B------:R-:W-:-:S02]  /*00c0*/  IMAD.U32 R5, RZ, RZ, UR7 ;  /* 0x00000007ff057e24 */ /* 0x000fc4000f8e00ff */
[----:B------:R-:W-:Y:S01]  /*00d0*/  IMAD.MOV.U32 R6, RZ, RZ, R16 ;  /* 0x000000ffff067224 */ /* 0x000fe200078e0010 */
[----:B---3--:R-:W-:-:S07]  /*00e0*/  MOV R7, R17 ;  /* 0x0000001100077202 */ /* 0x008fce0000000f00 */
[----:B------:R-:W-:-:S07]  /*00f0*/  LEPC R20, `(.L_x_0) ;  /* 0x000000001014794e */ /* 0x000fce0000000000 */
[----:B----4-:R-:W-:Y:S05]  /*0100*/  CALL.ABS.NOINC R8 ;  /* 0x0000000008007343 */ /* 0x010fea0003c00000 */
.L_x_0:
[----:B------:R-:W0:Y:S01]  /*0110*/  LDC R0, c[0x3][0x2004] ;  /* 0x00c80100ff007b82 */ /* 0x000e220000000800 */
[----:B------:R-:W1:Y:S01]  /*0120*/  LDCU.64 UR4, c[0x4][0x8] ;  /* 0x01000100ff0477ac */ /* 0x000e620008000a00 */
[----:B------:R-:W-:Y:S01]  /*0130*/  IMAD.MOV.U32 R6, RZ, RZ, R16 ;  /* 0x000000ffff067224 */ /* 0x000fe200078e0010 */
[----:B------:R-:W-:-:S05]  /*0140*/  MOV R7, R17 ;  /* 0x0000001100077202 */ /* 0x000fca0000000f00 */
[----:B------:R-:W2:Y:S01]  /*0150*/  LDC.64 R2, c[0x4][R2] ;  /* 0x0100000002027b82 */ /* 0x000ea20000000a00 */
[----:B-1----:R-:W-:Y:S01]  /*0160*/  IMAD.U32 R4, RZ, RZ, UR4 ;  /* 0x00000004ff047e24 */ /* 0x002fe2000f8e00ff */
[----:B------:R-:W-:Y:S01]  /*0170*/  MOV R5, UR5 ;  /* 0x0000000500057c02 */ /* 0x000fe20008000f00 */
[----:B0-----:R0:W-:Y:S06]  /*0180*/  STL [R1], R0 ;  /* 0x0000000001007387 */ /* 0x0011ec0000100800 */
[----:B------:R-:W-:-:S07]  /*0190*/  LEPC R20, `(.L_x_1) ;  /* 0x000000001014794e */ /* 0x000fce0000000000 */
[----:B0-2---:R-:W-:Y:S05]  /*01a0*/  CALL.ABS.NOINC R2 ;  /* 0x0000000002007343 */ /* 0x005fea0003c00000 */
.L_x_1:
[----:B------:R-:W-:Y:S05]  /*01b0*/  EXIT ;  /* 0x000000000000794d */ /* 0x000fea0003800000 */
.L_x_2:
[----:B------:R-:W-:-:S00]  /*01c0*/  BRA `(.L_x_2) ;  /* 0xfffffffc00fc7947 */ /* 0x000fc0000383ffff */
[----:B------:R-:W-:-:S00]  /*01d0*/  NOP ;  /* 0x0000000000007918 */ /* 0x000fc00000000000 */
        /* <DEDUP_REMOVED lines=10> */
.L_x_5:


//--------------------- .text._Z3addPf            --------------------------
	.section	.text._Z3addPf,"ax",@progbits
	.align	128
        .global         _Z3addPf
        .type           _Z3addPf,@function
        .size           _Z3addPf,(.L_x_6 - _Z3addPf)
        .other          _Z3addPf,@"STO_CUDA_ENTRY STV_DEFAULT"
_Z3addPf:
.text._Z3addPf:
[----:B------:R-:W-:Y:S01]  /*0000*/  LDC R1, c[0x0][0x37c] ;  /* 0x0000df00ff017b82 */ /* 0x000fe20000000800 */
[----:B------:R-:W0:Y:S07]  /*0010*/  S2R R3, SR_TID.X ;  /* 0x0000000000037919 */ /* 0x000e2e0000002100 */
[----:B------:R-:W0:Y:S01]  /*0020*/  S2UR UR4, SR_CTAID.X ;  /* 0x00000000000479c3 */ /* 0x000e220000002500 */
[----:B------:R-:W1:Y:S07]  /*0030*/  LDCU.64 UR6, c[0x0][0x380] ;  /* 0x00007000ff0677ac */ /* 0x000e6e0008000a00 */
[----:B------:R-:W0:Y:S02]  /*0040*/  LDC R2, c[0x0][0x360] ;  /* 0x0000d800ff027b82 */ /* 0x000e240000000800 */
[----:B0-----:R-:W-:Y:S01]  /*0050*/  IMAD R2, R2, UR4, R3 ;  /* 0x0000000402027c24 */ /* 0x001fe2000f8e0203 */
[----:B------:R-:W0:Y:S03]  /*0060*/  LDCU.64 UR4, c[0x0][0x358] ;  /* 0x00006b00ff0477ac */ /* 0x000e260008000a00 */
[----:B------:R-:W-:-:S03]  /*0070*/  IMAD.WIDE R2, R2, 0x4, RZ ;  /* 0x0000000402027825 */ /* 0x000fc600078e02ff */
[----:B------:R-:W-:Y:S02]  /*0080*/  MOV R4, R2 ;  /* 0x0000000200047202 */ /* 0x000fe40000000f00 */
[----:B-1----:R-:W-:Y:S02]  /*0090*/  IADD3 R2, P0, PT, R2, UR6, RZ ;  /* 0x0000000602027c10 */ /* 0x002fe4000ff1e0ff */
[----:B------:R-:W1:Y:S02]  /*00a0*/  LDC R0, c[0x3][R4] ;  /* 0x00c0000004007b82 */ /* 0x000e640000000800 */
[----:B------:R-:W-:-:S06]  /*00b0*/  IADD3.X R3, PT, PT, R3, UR7, RZ, P0, !PT ;  /* 0x0000000703037c10 */ /* 0x000fcc00087fe4ff */
[----:B------:R-:W1:Y:S02]  /*00c0*/  LDC R5, c[0x3][R4+0x1000] ;  /* 0x00c4000004057b82 */ /* 0x000e640000000800 */
[----:B-1----:R-:W-:-:S05]  /*00d0*/  FADD R5, R0, R5 ;  /* 0x0000000500057221 */ /* 0x002fca0000000000 */
[----:B0-----:R-:W-:Y:S01]  /*00e0*/  STG.E desc[UR4][R2.64], R5 ;  /* 0x0000000502007986 */ /* 0x001fe2000c101904 */
[----:B------:R-:W-:Y:S05]  /*00f0*/  EXIT ;  /* 0x000000000000794d */ /* 0x000fea0003800000 */
.L_x_3:
        /* <DEDUP_REMOVED lines=16> */
.L_x_6:


//--------------------- .text._Z4initPf           --------------------------
	.section	.text._Z4initPf,"ax",@progbits
	.align	128
        .global         _Z4initPf
        .type           _Z4initPf,@function
        .size           _Z4initPf,(.L_x_7 - _Z4initPf)
        .other          _Z4initPf,@"STO_CUDA_ENTRY STV_DEFAULT"
_Z4initPf:
.text._Z4initPf:
[----:B------:R-:W-:Y:S01]  /*0000*/  LDC R1, c[0x0][0x37c] ;  /* 0x0000df00ff017b82 */ /* 0x000fe20000000800 */
[----:B------:R-:W0:Y:S07]  /*0010*/  S2R R0, SR_TID.X ;  /* 0x0000000000007919 */ /* 0x000e2e0000002100 */
[----:B------:R-:W0:Y:S01]  /*0020*/  S2UR UR6, SR_CTAID.X ;  /* 0x00000000000679c3 */ /* 0x000e220000002500 */
[----:B------:R-:W1:Y:S07]  /*0030*/  LDCU.64 UR4, c[0x0][0x358] ;  /* 0x00006b00ff0477ac */ /* 0x000e6e0008000a00 */
[----:B------:R-:W0:Y:S08]  /*0040*/  LDC R5, c[0x0][0x360] ;  /* 0x0000d800ff057b82 */ /* 0x000e300000000800 */
[----:B------:R-:W2:Y:S01]  /*0050*/  LDC.64 R2, c[0x0][0x380] ;  /* 0x0000e000ff027b82 */ /* 0x000ea20000000a00 */
[----:B0-----:R-:W-:-:S04]  /*0060*/  IMAD R5, R5, UR6, R0 ;  /* 0x0000000605057c24 */ /* 0x001fc8000f8e0200 */
[----:B--2---:R-:W-:-:S05]  /*0070*/  IMAD.WIDE R2, R5, 0x4, R2 ;  /* 0x0000000405027825 */ /* 0x004fca00078e0202 */
[----:B-1----:R-:W-:Y:S01]  /*0080*/  STG.E desc[UR4][R2.64], RZ ;  /* 0x000000ff02007986 */ /* 0x002fe2000c101904 */
[----:B------:R-:W-:Y:S05]  /*0090*/  EXIT ;  /* 0x000000000000794d */ /* 0x000fea0003800000 */
.L_x_4:
        /* <DEDUP_REMOVED lines=14> */
.L_x_7:


//--------------------- .nv.global.init           --------------------------
	.section	.nv.global.init,"aw",@progbits
.nv.global.init:
	.type		$str,@object
	.size		$str,(.L_3 - $str)
$str:
        /*0000*/ 	.byte	0x25, 0x64, 0x0a, 0x00
.L_3:


//--------------------- .nv.shared.reserved.0     --------------------------
	.section	.nv.shared.reserved.0,"aw",@nobits
	.weak		__nv_reservedSMEM_offset_0_alias
	.size		__nv_reservedSMEM_offset_0_alias, 0, 64
	.other		__nv_reservedSMEM_offset_0_alias,@"STO_CUDA_RESERVED_SHARED STV_DEFAULT"
__nv_reservedSMEM_offset_0_alias:
	.zero		0
	.zero		64


//--------------------- .nv.constant0._Z4showv    --------------------------
	.section	.nv.constant0._Z4showv,"a",@progbits
	.sectionflags	@""
	.align	4
.nv.constant0._Z4showv:
	.zero		896


//--------------------- .nv.constant0._Z3addPf    --------------------------
	.section	.nv.constant0._Z3addPf,"a",@progbits
	.sectionflags	@""
	.align	4
.nv.constant0._Z3addPf:
	.zero		904


//--------------------- .nv.constant0._Z4initPf   --------------------------
	.section	.nv.constant0._Z4initPf,"a",@progbits
	.sectionflags	@""
	.align	4
.nv.constant0._Z4initPf:
	.zero		904


//--------------------- SYMBOLS --------------------------

	.type		.nv.reservedSmem.offset0,@object
	.size		.nv.reservedSmem.offset0,0x4
	.type		vprintf,@function
